//
// Generated by NVIDIA NVVM Compiler
//
// Compiler Build ID: CL-36424714
// Cuda compilation tools, release 13.0, V13.0.88
// Based on NVVM 20.0.0
//

.version 9.0
.target sm_100
.address_size 64

	// .globl	_Z4testffff

.visible .entry _Z4testffff(
	.param .f32 _Z4testffff_param_0,
	.param .f32 _Z4testffff_param_1,
	.param .f32 _Z4testffff_param_2,
	.param .f32 _Z4testffff_param_3
)
{


	ret;

}


// ===== COMPILED SASS (sm_100) =====

	.target	sm_100

	.elftype	@"ET_EXEC"


//--------------------- .note.nv.tkinfo           --------------------------
	.section	.note.nv.tkinfo,"",@"SHT_NOTE"
	.sectionflags	@"SHF_NOTE_NV_TKINFO"
	.tkinfo
        /*0018*/ 	.word	0x00000002
        /*0030*/ 	.string	""
        /*0030*/ 	.string	"ptxas"
        /*0030*/ 	.string	"Cuda compilation tools, release 13.0, V13.0.88"
        /*0030*/ 	.string	"Build cuda_13.0.r13.0/compiler.36424714_0"
        /*0030*/ 	.string	"-arch sm_100 -m 64 "



//--------------------- .note.nv.cuinfo           --------------------------
	.section	.note.nv.cuinfo,"",@"SHT_NOTE"
	.sectionflags	@"SHF_NOTE_NV_CUINFO"
        /*0018*/ 	.short	0x0002
        /*001a*/ 	.short	0x0064
        /*001c*/ 	.short	0x0082
	.zero		2


//--------------------- .nv.info                  --------------------------
	.section	.nv.info,"",@"SHT_CUDA_INFO"
	.align	4


	//----- nvinfo : EIATTR_REGCOUNT
	.align		4
        /*0000*/ 	.byte	0x04, 0x2f
        /*0002*/ 	.short	(.L_1 - .L_0)
	.align		4
.L_0:
        /*0004*/ 	.word	index@(_Z4testffff)
        /*0008*/ 	.word	0x00000004


	//----- nvinfo : EIATTR_FRAME_SIZE
	.align		4
.L_1:
        /*000c*/ 	.byte	0x04, 0x11
        /*000e*/ 	.short	(.L_3 - .L_2)
	.align		4
.L_2:
        /*0010*/ 	.word	index@(_Z4testffff)
        /*0014*/ 	.word	0x00000000


	//----- nvinfo : EIATTR_MIN_STACK_SIZE
	.align		4
.L_3:
        /*0018*/ 	.byte	0x04, 0x12
        /*001a*/ 	.short	(.L_5 - .L_4)
	.align		4
.L_4:
        /*001c*/ 	.word	index@(_Z4testffff)
        /*0020*/ 	.word	0x00000000
.L_5:


//--------------------- .nv.compat                --------------------------
	.section	.nv.compat,"",@"SHT_CUDA_COMPAT_INFO"
	.align	4
        /*0000*/ 	.byte	0x02, 0x09, 0x00, 0x00, 0x02, 0x02, 0x01, 0x00, 0x02, 0x05, 0x05, 0x00, 0x03, 0x07, 0x01, 0x01
        /*0010*/ 	.byte	0x02, 0x03, 0x00, 0x00, 0x02, 0x06, 0x01, 0x00, 0x04, 0x0b, 0x08, 0x00, 0x09, 0x00, 0x00, 0x00
        /*0020*/ 	.byte	0x00, 0x00, 0x00, 0x00


//--------------------- .nv.info._Z4testffff      --------------------------
	.section	.nv.info._Z4testffff,"",@"SHT_CUDA_INFO"
	.sectionflags	@""
	.align	4


	//----- nvinfo : EIATTR_CUDA_API_VERSION
	.align		4
        /*0000*/ 	.byte	0x04, 0x37
        /*0002*/ 	.short	(.L_7 - .L_6)
.L_6:
        /*0004*/ 	.word	0x00000082


	//----- nvinfo : EIATTR_KPARAM_INFO
	.align		4
.L_7:
        /*0008*/ 	.byte	0x04, 0x17
        /*000a*/ 	.short	(.L_9 - .L_8)
.L_8:
        /*000c*/ 	.word	0x00000000
        /*0010*/ 	.short	0x0003
        /*0012*/ 	.short	0x000c
        /*0014*/ 	.byte	0x00, 0xf0, 0x11, 0x00


	//----- nvinfo : EIATTR_KPARAM_INFO
	.align		4
.L_9:
        /*0018*/ 	.byte	0x04, 0x17
        /*001a*/ 	.short	(.L_11 - .L_10)
.L_10:
        /*001c*/ 	.word	0x00000000
        /*0020*/ 	.short	0x0002
        /*0022*/ 	.short	0x0008
        /*0024*/ 	.byte	0x00, 0xf0, 0x11, 0x00


	//----- nvinfo : EIATTR_KPARAM_INFO
	.align		4
.L_11:
        /*0028*/ 	.byte	0x04, 0x17
        /*002a*/ 	.short	(.L_13 - .L_12)
.L_12:
        /*002c*/ 	.word	0x00000000
        /*0030*/ 	.short	0x0001
        /*0032*/ 	.short	0x0004
        /*0034*/ 	.byte	0x00, 0xf0, 0x11, 0x00


	//----- nvinfo : EIATTR_KPARAM_INFO
	.align		4
.L_13:
        /*0038*/ 	.byte	0x04, 0x17
        /*003a*/ 	.short	(.L_15 - .L_14)
.L_14:
        /*003c*/ 	.word	0x00000000
        /*0040*/ 	.short	0x0000
        /*0042*/ 	.short	0x0000
        /*0044*/ 	.byte	0x00, 0xf0, 0x11, 0x00


	//----- nvinfo : EIATTR_SPARSE_MMA_MASK
	.align		4
.L_15:
        /*0048*/ 	.byte	0x03, 0x50
        /*004a*/ 	.short	0x0000


	//----- nvinfo : EIATTR_MAXREG_COUNT
	.align		4
        /*004c*/ 	.byte	0x03, 0x1b
        /*004e*/ 	.short	0x00ff


	//----- nvinfo : EIATTR_MERCURY_ISA_VERSION
	.align		4
        /*0050*/ 	.byte	0x03, 0x5f
        /*0052*/ 	.short	0x0101


	//----- nvinfo : EIATTR_VRC_CTA_INIT_COUNT
	.align		4
        /*0054*/ 	.byte	0x02, 0x4a
	.zero		1
	.zero		1


	//----- nvinfo : EIATTR_EXIT_INSTR_OFFSETS
	.align		4
        /*0058*/ 	.byte	0x04, 0x1c
        /*005a*/ 	.short	(.L_17 - .L_16)


	//   ....[0]....
.L_16:
        /*005c*/ 	.word	0x00000010


	//----- nvinfo : EIATTR_CBANK_PARAM_SIZE
	.align		4
.L_17:
        /*0060*/ 	.byte	0x03, 0x19
        /*0062*/ 	.short	0x0010


	//----- nvinfo : EIATTR_PARAM_CBANK
	.align		4
        /*0064*/ 	.byte	0x04, 0x0a
        /*0066*/ 	.short	(.L_19 - .L_18)
	.align		4
.L_18:
        /*0068*/ 	.word	index@(.nv.constant0._Z4testffff)
        /*006c*/ 	.short	0x0380
        /*006e*/ 	.short	0x0010


	//----- nvinfo : EIATTR_SW_WAR
	.align		4
.L_19:
        /*0070*/ 	.byte	0x04, 0x36
        /*0072*/ 	.short	(.L_21 - .L_20)
.L_20:
        /*0074*/ 	.word	0x00000008
.L_21:


//--------------------- .nv.callgraph             --------------------------
	.section	.nv.callgraph,"",@"SHT_CUDA_CALLGRAPH"
	.align	4
	.sectionentsize	8
	.align		4
        /*0000*/ 	.word	0x00000000
	.align		4
        /*0004*/ 	.word	0xffffffff
	.align		4
        /*0008*/ 	.word	0x00000000
	.align		4
        /*000c*/ 	.word	0xfffffffe
	.align		4
        /*0010*/ 	.word	0x00000000
	.align		4
        /*0014*/ 	.word	0xfffffffd
	.align		4
        /*0018*/ 	.word	0x00000000
	.align		4
        /*001c*/ 	.word	0xfffffffc


//--------------------- .text._Z4testffff         --------------------------
	.section	.text._Z4testffff,"ax",@progbits
	.align	128
        .global         _Z4testffff
        .type           _Z4testffff,@function
        .size           _Z4testffff,(.L_x_1 - _Z4testffff)
        .other          _Z4testffff,@"STO_CUDA_ENTRY STV_DEFAULT"
_Z4testffff:
.text._Z4testffff:
[----:B------:R-:W-:Y:S01]  /*0000*/  LDC R1, c[0x0][0x37c] ;  /* 0x0000df00ff017b82 */ /* 0x000fe20000000800 */
[----:B------:R-:W-:Y:S05]  /*0010*/  EXIT ;  /* 0x000000000000794d */ /* 0x000fea0003800000 */
.L_x_0:
[----:B------:R-:W-:-:S00]  /*0020*/  BRA `(.L_x_0) ;  /* 0xfffffffc00fc7947 */ /* 0x000fc0000383ffff */
[----:B------:R-:W-:-:S00]  /*0030*/  NOP ;  /* 0x0000000000007918 */ /* 0x000fc00000000000 */
        /* <DEDUP_REMOVED lines=12> */
.L_x_1:


//--------------------- .nv.shared.reserved.0     --------------------------
	.section	.nv.shared.reserved.0,"aw",@nobits
	.weak		__nv_reservedSMEM_offset_0_alias
	.size		__nv_reservedSMEM_offset_0_alias, 0, 64
	.other		__nv_reservedSMEM_offset_0_alias,@"STO_CUDA_RESERVED_SHARED STV_DEFAULT"
__nv_reservedSMEM_offset_0_alias:
	.zero		0
	.zero		64


//--------------------- .nv.constant0._Z4testffff --------------------------
	.section	.nv.constant0._Z4testffff,"a",@progbits
	.sectionflags	@""
	.align	4
.nv.constant0._Z4testffff:
	.zero		912


//--------------------- SYMBOLS --------------------------

	.type		.nv.reservedSmem.offset0,@object
	.size		.nv.reservedSmem.offset0,0x4
